//
// Generated by NVIDIA NVVM Compiler
//
// Compiler Build ID: CL-36424714
// Cuda compilation tools, release 13.0, V13.0.88
// Based on NVVM 20.0.0
//

.version 9.0
.target sm_100
.address_size 64

	// .globl	_Z10mse_kernelPKfS0_Pfi
// _ZZ10mse_kernelPKfS0_PfiE5cache has been demoted

.visible .entry _Z10mse_kernelPKfS0_Pfi(
	.param .u64 .ptr .align 1 _Z10mse_kernelPKfS0_Pfi_param_0,
	.param .u64 .ptr .align 1 _Z10mse_kernelPKfS0_Pfi_param_1,
	.param .u64 .ptr .align 1 _Z10mse_kernelPKfS0_Pfi_param_2,
	.param .u32 _Z10mse_kernelPKfS0_Pfi_param_3
)
{
	.reg .pred 	%p<6>;
	.reg .b32 	%r<14>;
	.reg .b32 	%f<12>;
	.reg .b64 	%rd<12>;
	// demoted variable
	.shared .align 4 .b8 _ZZ10mse_kernelPKfS0_PfiE5cache[1024];
	ld.param.u64 	%rd1, [_Z10mse_kernelPKfS0_Pfi_param_0];
	ld.param.u64 	%rd2, [_Z10mse_kernelPKfS0_Pfi_param_1];
	ld.param.u64 	%rd3, [_Z10mse_kernelPKfS0_Pfi_param_2];
	ld.param.u32 	%r8, [_Z10mse_kernelPKfS0_Pfi_param_3];
	mov.u32 	%r1, %tid.x;
	mov.u32 	%r2, %ctaid.x;
	mov.u32 	%r13, %ntid.x;
	mad.lo.s32 	%r4, %r2, %r13, %r1;
	setp.ge.s32 	%p1, %r4, %r8;
	mov.f32 	%f11, 0f00000000;
	@%p1 bra 	$L__BB0_2;
	cvta.to.global.u64 	%rd4, %rd1;
	cvta.to.global.u64 	%rd5, %rd2;
	mul.wide.s32 	%rd6, %r4, 4;
	add.s64 	%rd7, %rd4, %rd6;
	ld.global.f32 	%f4, [%rd7];
	add.s64 	%rd8, %rd5, %rd6;
	ld.global.f32 	%f5, [%rd8];
	sub.f32 	%f6, %f4, %f5;
	mul.f32 	%f11, %f6, %f6;
$L__BB0_2:
	shl.b32 	%r9, %r1, 2;
	mov.u32 	%r10, _ZZ10mse_kernelPKfS0_PfiE5cache;
	add.s32 	%r5, %r10, %r9;
	st.shared.f32 	[%r5], %f11;
	bar.sync 	0;
	setp.lt.u32 	%p2, %r13, 2;
	@%p2 bra 	$L__BB0_6;
$L__BB0_3:
	shr.u32 	%r7, %r13, 1;
	setp.ge.u32 	%p3, %r1, %r7;
	@%p3 bra 	$L__BB0_5;
	shl.b32 	%r11, %r7, 2;
	add.s32 	%r12, %r5, %r11;
	ld.shared.f32 	%f7, [%r12];
	ld.shared.f32 	%f8, [%r5];
	add.f32 	%f9, %f7, %f8;
	st.shared.f32 	[%r5], %f9;
$L__BB0_5:
	bar.sync 	0;
	setp.gt.u32 	%p4, %r13, 3;
	mov.u32 	%r13, %r7;
	@%p4 bra 	$L__BB0_3;
$L__BB0_6:
	setp.ne.s32 	%p5, %r1, 0;
	@%p5 bra 	$L__BB0_8;
	ld.shared.f32 	%f10, [_ZZ10mse_kernelPKfS0_PfiE5cache];
	cvta.to.global.u64 	%rd9, %rd3;
	mul.wide.u32 	%rd10, %r2, 4;
	add.s64 	%rd11, %rd9, %rd10;
	st.global.f32 	[%rd11], %f10;
$L__BB0_8:
	ret;

}


// ===== COMPILED SASS (sm_100) =====

	.target	sm_100

	.elftype	@"ET_EXEC"


//--------------------- .note.nv.tkinfo           --------------------------
	.section	.note.nv.tkinfo,"",@"SHT_NOTE"
	.sectionflags	@"SHF_NOTE_NV_TKINFO"
	.tkinfo
        /*0018*/ 	.word	0x00000002
        /*0030*/ 	.string	""
        /*0030*/ 	.string	"ptxas"
        /*0030*/ 	.string	"Cuda compilation tools, release 13.0, V13.0.88"
        /*0030*/ 	.string	"Build cuda_13.0.r13.0/compiler.36424714_0"
        /*0030*/ 	.string	"-arch sm_100 -m 64 "



//--------------------- .note.nv.cuinfo           --------------------------
	.section	.note.nv.cuinfo,"",@"SHT_NOTE"
	.sectionflags	@"SHF_NOTE_NV_CUINFO"
        /*0018*/ 	.short	0x0002
        /*001a*/ 	.short	0x0064
        /*001c*/ 	.short	0x0082
	.zero		2


//--------------------- .nv.info                  --------------------------
	.section	.nv.info,"",@"SHT_CUDA_INFO"
	.align	4


	//----- nvinfo : EIATTR_REGCOUNT
	.align		4
        /*0000*/ 	.byte	0x04, 0x2f
        /*0002*/ 	.short	(.L_1 - .L_0)
	.align		4
.L_0:
        /*0004*/ 	.word	index@(_Z10mse_kernelPKfS0_Pfi)
        /*0008*/ 	.word	0x0000000c


	//----- nvinfo : EIATTR_FRAME_SIZE
	.align		4
.L_1:
        /*000c*/ 	.byte	0x04, 0x11
        /*000e*/ 	.short	(.L_3 - .L_2)
	.align		4
.L_2:
        /*0010*/ 	.word	index@(_Z10mse_kernelPKfS0_Pfi)
        /*0014*/ 	.word	0x00000000


	//----- nvinfo : EIATTR_MIN_STACK_SIZE
	.align		4
.L_3:
        /*0018*/ 	.byte	0x04, 0x12
        /*001a*/ 	.short	(.L_5 - .L_4)
	.align		4
.L_4:
        /*001c*/ 	.word	index@(_Z10mse_kernelPKfS0_Pfi)
        /*0020*/ 	.word	0x00000000
.L_5:


//--------------------- .nv.compat                --------------------------
	.section	.nv.compat,"",@"SHT_CUDA_COMPAT_INFO"
	.align	4
        /*0000*/ 	.byte	0x02, 0x09, 0x00, 0x00, 0x02, 0x02, 0x01, 0x00, 0x02, 0x05, 0x05, 0x00, 0x03, 0x07, 0x01, 0x01
        /*0010*/ 	.byte	0x02, 0x03, 0x00, 0x00, 0x02, 0x06, 0x01, 0x00, 0x04, 0x0b, 0x08, 0x00, 0x09, 0x00, 0x00, 0x00
        /*0020*/ 	.byte	0x00, 0x00, 0x00, 0x00


//--------------------- .nv.info._Z10mse_kernelPKfS0_Pfi --------------------------
	.section	.nv.info._Z10mse_kernelPKfS0_Pfi,"",@"SHT_CUDA_INFO"
	.sectionflags	@""
	.align	4


	//----- nvinfo : EIATTR_CUDA_API_VERSION
	.align		4
        /*0000*/ 	.byte	0x04, 0x37
        /*0002*/ 	.short	(.L_7 - .L_6)
.L_6:
        /*0004*/ 	.word	0x00000082


	//----- nvinfo : EIATTR_KPARAM_INFO
	.align		4
.L_7:
        /*0008*/ 	.byte	0x04, 0x17
        /*000a*/ 	.short	(.L_9 - .L_8)
.L_8:
        /*000c*/ 	.word	0x00000000
        /*0010*/ 	.short	0x0003
        /*0012*/ 	.short	0x0018
        /*0014*/ 	.byte	0x00, 0xf0, 0x11, 0x00


	//----- nvinfo : EIATTR_KPARAM_INFO
	.align		4
.L_9:
        /*0018*/ 	.byte	0x04, 0x17
        /*001a*/ 	.short	(.L_11 - .L_10)
.L_10:
        /*001c*/ 	.word	0x00000000
        /*0020*/ 	.short	0x0002
        /*0022*/ 	.short	0x0010
        /*0024*/ 	.byte	0x00, 0xf5, 0x21, 0x00


	//----- nvinfo : EIATTR_KPARAM_INFO
	.align		4
.L_11:
        /*0028*/ 	.byte	0x04, 0x17
        /*002a*/ 	.short	(.L_13 - .L_12)
.L_12:
        /*002c*/ 	.word	0x00000000
        /*0030*/ 	.short	0x0001
        /*0032*/ 	.short	0x0008
        /*0034*/ 	.byte	0x00, 0xf5, 0x21, 0x00


	//----- nvinfo : EIATTR_KPARAM_INFO
	.align		4
.L_13:
        /*0038*/ 	.byte	0x04, 0x17
        /*003a*/ 	.short	(.L_15 - .L_14)
.L_14:
        /*003c*/ 	.word	0x00000000
        /*0040*/ 	.short	0x0000
        /*0042*/ 	.short	0x0000
        /*0044*/ 	.byte	0x00, 0xf5, 0x21, 0x00


	//----- nvinfo : EIATTR_SPARSE_MMA_MASK
	.align		4
.L_15:
        /*0048*/ 	.byte	0x03, 0x50
        /*004a*/ 	.short	0x0000


	//----- nvinfo : EIATTR_MAXREG_COUNT
	.align		4
        /*004c*/ 	.byte	0x03, 0x1b
        /*004e*/ 	.short	0x00ff


	//----- nvinfo : EIATTR_NUM_BARRIERS
	.align		4
        /*0050*/ 	.byte	0x02, 0x4c
        /*0052*/ 	.byte	0x01
	.zero		1


	//----- nvinfo : EIATTR_MERCURY_ISA_VERSION
	.align		4
        /*0054*/ 	.byte	0x03, 0x5f
        /*0056*/ 	.short	0x0101


	//----- nvinfo : EIATTR_VRC_CTA_INIT_COUNT
	.align		4
        /*0058*/ 	.byte	0x02, 0x4a
	.zero		1
	.zero		1


	//----- nvinfo : EIATTR_EXIT_INSTR_OFFSETS
	.align		4
        /*005c*/ 	.byte	0x04, 0x1c
        /*005e*/ 	.short	(.L_17 - .L_16)


	//   ....[0]....
.L_16:
        /*0060*/ 	.word	0x00000260


	//   ....[1]....
        /*0064*/ 	.word	0x000002e0


	//----- nvinfo : EIATTR_CBANK_PARAM_SIZE
	.align		4
.L_17:
        /*0068*/ 	.byte	0x03, 0x19
        /*006a*/ 	.short	0x001c


	//----- nvinfo : EIATTR_PARAM_CBANK
	.align		4
        /*006c*/ 	.byte	0x04, 0x0a
        /*006e*/ 	.short	(.L_19 - .L_18)
	.align		4
.L_18:
        /*0070*/ 	.word	index@(.nv.constant0._Z10mse_kernelPKfS0_Pfi)
        /*0074*/ 	.short	0x0380
        /*0076*/ 	.short	0x001c


	//----- nvinfo : EIATTR_SW_WAR
	.align		4
.L_19:
        /*0078*/ 	.byte	0x04, 0x36
        /*007a*/ 	.short	(.L_21 - .L_20)
.L_20:
        /*007c*/ 	.word	0x00000008
.L_21:


//--------------------- .nv.callgraph             --------------------------
	.section	.nv.callgraph,"",@"SHT_CUDA_CALLGRAPH"
	.align	4
	.sectionentsize	8
	.align		4
        /*0000*/ 	.word	0x00000000
	.align		4
        /*0004*/ 	.word	0xffffffff
	.align		4
        /*0008*/ 	.word	0x00000000
	.align		4
        /*000c*/ 	.word	0xfffffffe
	.align		4
        /*0010*/ 	.word	0x00000000
	.align		4
        /*0014*/ 	.word	0xfffffffd
	.align		4
        /*0018*/ 	.word	0x00000000
	.align		4
        /*001c*/ 	.word	0xfffffffc


//--------------------- .text._Z10mse_kernelPKfS0_Pfi --------------------------
	.section	.text._Z10mse_kernelPKfS0_Pfi,"ax",@progbits
	.align	128
        .global         _Z10mse_kernelPKfS0_Pfi
        .type           _Z10mse_kernelPKfS0_Pfi,@function
        .size           _Z10mse_kernelPKfS0_Pfi,(.L_x_3 - _Z10mse_kernelPKfS0_Pfi)
        .other          _Z10mse_kernelPKfS0_Pfi,@"STO_CUDA_ENTRY STV_DEFAULT"
_Z10mse_kernelPKfS0_Pfi:
.text._Z10mse_kernelPKfS0_Pfi:
[----:B------:R-:W-:Y:S01]  /*0000*/  LDC R1, c[0x0][0x37c] ;  /* 0x0000df00ff017b82 */ /* 0x000fe20000000800 */
[----:B------:R-:W0:Y:S01]  /*0010*/  S2R R8, SR_TID.X ;  /* 0x0000000000087919 */ /* 0x000e220000002100 */
[----:B------:R-:W0:Y:S06]  /*0020*/  LDCU UR8, c[0x0][0x360] ;  /* 0x00006c00ff0877ac */ /* 0x000e2c0008000800 */
[----:B------:R-:W1:Y:S01]  /*0030*/  LDC.64 R2, c[0x0][0x380] ;  /* 0x0000e000ff027b82 */ /* 0x000e620000000a00 */
[----:B------:R-:W0:Y:S01]  /*0040*/  S2R R9, SR_CTAID.X ;  /* 0x0000000000097919 */ /* 0x000e220000002500 */
[----:B------:R-:W2:Y:S01]  /*0050*/  LDCU UR4, c[0x0][0x398] ;  /* 0x00007300ff0477ac */ /* 0x000ea20008000800 */
[----:B------:R-:W3:Y:S05]  /*0060*/  LDCU.64 UR6, c[0x0][0x358] ;  /* 0x00006b00ff0677ac */ /* 0x000eea0008000a00 */
[----:B------:R-:W4:Y:S01]  /*0070*/  LDC.64 R4, c[0x0][0x388] ;  /* 0x0000e200ff047b82 */ /* 0x000f220000000a00 */
[----:B0-----:R-:W-:-:S05]  /*0080*/  IMAD R7, R9, UR8, R8 ;  /* 0x0000000809077c24 */ /* 0x001fca000f8e0208 */
[----:B--2---:R-:W-:-:S13]  /*0090*/  ISETP.GE.AND P1, PT, R7, UR4, PT ;  /* 0x0000000407007c0c */ /* 0x004fda000bf26270 */
[----:B-1----:R-:W-:-:S04]  /*00a0*/  @!P1 IMAD.WIDE R2, R7, 0x4, R2 ;  /* 0x0000000407029825 */ /* 0x002fc800078e0202 */
[----:B----4-:R-:W-:Y:S02]  /*00b0*/  @!P1 IMAD.WIDE R4, R7, 0x4, R4 ;  /* 0x0000000407049825 */ /* 0x010fe400078e0204 */
[----:B---3--:R0:W2:Y:S04]  /*00c0*/  @!P1 LDG.E R2, desc[UR6][R2.64] ;  /* 0x0000000602029981 */ /* 0x0080a8000c1e1900 */
[----:B------:R-:W2:Y:S01]  /*00d0*/  @!P1 LDG.E R5, desc[UR6][R4.64] ;  /* 0x0000000604059981 */ /* 0x000ea2000c1e1900 */
[----:B------:R-:W1:Y:S01]  /*00e0*/  S2UR UR5, SR_CgaCtaId ;  /* 0x00000000000579c3 */ /* 0x000e620000008800 */
[----:B------:R-:W-:Y:S01]  /*00f0*/  IMAD.U32 R0, RZ, RZ, UR8 ;  /* 0x00000008ff007e24 */ /* 0x000fe2000f8e00ff */
[----:B------:R-:W-:Y:S01]  /*0100*/  UMOV UR4, 0x400 ;  /* 0x0000040000047882 */ /* 0x000fe20000000000 */
[----:B------:R-:W-:-:S03]  /*0110*/  IMAD.MOV.U32 R6, RZ, RZ, RZ ;  /* 0x000000ffff067224 */ /* 0x000fc600078e00ff */
[----:B------:R-:W-:Y:S01]  /*0120*/  ISETP.GE.U32.AND P0, PT, R0, 0x2, PT ;  /* 0x000000020000780c */ /* 0x000fe20003f06070 */
[----:B-1----:R-:W-:-:S06]  /*0130*/  ULEA UR4, UR5, UR4, 0x18 ;  /* 0x0000000405047291 */ /* 0x002fcc000f8ec0ff */
[----:B0-----:R-:W-:Y:S01]  /*0140*/  LEA R3, R8, UR4, 0x2 ;  /* 0x0000000408037c11 */ /* 0x001fe2000f8e10ff */
[----:B--2---:R-:W-:-:S04]  /*0150*/  @!P1 FADD R7, R2, -R5 ;  /* 0x8000000502079221 */ /* 0x004fc80000000000 */
[----:B------:R-:W-:Y:S01]  /*0160*/  @!P1 FMUL R6, R7, R7 ;  /* 0x0000000707069220 */ /* 0x000fe20000400000 */
[----:B------:R-:W-:-:S04]  /*0170*/  ISETP.NE.AND P1, PT, R8, RZ, PT ;  /* 0x000000ff0800720c */ /* 0x000fc80003f25270 */
[----:B------:R0:W-:Y:S01]  /*0180*/  STS [R3], R6 ;  /* 0x0000000603007388 */ /* 0x0001e20000000800 */
[----:B------:R-:W-:Y:S06]  /*0190*/  BAR.SYNC.DEFER_BLOCKING 0x0 ;  /* 0x0000000000007b1d */ /* 0x000fec0000010000 */
[----:B------:R-:W-:Y:S05]  /*01a0*/  @!P0 BRA `(.L_x_0) ;  /* 0x00000000002c8947 */ /* 0x000fea0003800000 */
.L_x_1:
[----:B0-----:R-:W-:-:S04]  /*01b0*/  SHF.R.U32.HI R6, RZ, 0x1, R0 ;  /* 0x00000001ff067819 */ /* 0x001fc80000011600 */
[----:B------:R-:W-:-:S13]  /*01c0*/  ISETP.GE.U32.AND P0, PT, R8, R6, PT ;  /* 0x000000060800720c */ /* 0x000fda0003f06070 */
[----:B------:R-:W-:Y:S01]  /*01d0*/  @!P0 LEA R2, R6, R3, 0x2 ;  /* 0x0000000306028211 */ /* 0x000fe200078e10ff */
[----:B------:R-:W-:Y:S05]  /*01e0*/  @!P0 LDS R5, [R3] ;  /* 0x0000000003058984 */ /* 0x000fea0000000800 */
[----:B------:R-:W0:Y:S02]  /*01f0*/  @!P0 LDS R2, [R2] ;  /* 0x0000000002028984 */ /* 0x000e240000000800 */
[----:B0-----:R-:W-:-:S05]  /*0200*/  @!P0 FADD R4, R2, R5 ;  /* 0x0000000502048221 */ /* 0x001fca0000000000 */
[----:B------:R1:W-:Y:S01]  /*0210*/  @!P0 STS [R3], R4 ;  /* 0x0000000403008388 */ /* 0x0003e20000000800 */
[----:B------:R-:W-:Y:S01]  /*0220*/  BAR.SYNC.DEFER_BLOCKING 0x0 ;  /* 0x0000000000007b1d */ /* 0x000fe20000010000 */
[----:B------:R-:W-:Y:S02]  /*0230*/  ISETP.GT.U32.AND P0, PT, R0, 0x3, PT ;  /* 0x000000030000780c */ /* 0x000fe40003f04070 */
[----:B------:R-:W-:-:S11]  /*0240*/  MOV R0, R6 ;  /* 0x0000000600007202 */ /* 0x000fd60000000f00 */
[----:B-1----:R-:W-:Y:S05]  /*0250*/  @P0 BRA `(.L_x_1) ;  /* 0xfffffffc00d40947 */ /* 0x002fea000383ffff */
.L_x_0:
[----:B------:R-:W-:Y:S05]  /*0260*/  @P1 EXIT ;  /* 0x000000000000194d */ /* 0x000fea0003800000 */
[----:B------:R-:W1:Y:S01]  /*0270*/  S2UR UR5, SR_CgaCtaId ;  /* 0x00000000000579c3 */ /* 0x000e620000008800 */
[----:B------:R-:W-:-:S07]  /*0280*/  UMOV UR4, 0x400 ;  /* 0x0000040000047882 */ /* 0x000fce0000000000 */
[----:B0-----:R-:W0:Y:S01]  /*0290*/  LDC.64 R2, c[0x0][0x390] ;  /* 0x0000e400ff027b82 */ /* 0x001e220000000a00 */
[----:B-1----:R-:W-:Y:S01]  /*02a0*/  ULEA UR4, UR5, UR4, 0x18 ;  /* 0x0000000405047291 */ /* 0x002fe2000f8ec0ff */
[----:B0-----:R-:W-:-:S08]  /*02b0*/  IMAD.WIDE.U32 R2, R9, 0x4, R2 ;  /* 0x0000000409027825 */ /* 0x001fd000078e0002 */
[----:B------:R-:W0:Y:S04]  /*02c0*/  LDS R5, [UR4] ;  /* 0x00000004ff057984 */ /* 0x000e280008000800 */
[----:B0-----:R-:W-:Y:S01]  /*02d0*/  STG.E desc[UR6][R2.64], R5 ;  /* 0x0000000502007986 */ /* 0x001fe2000c101906 */
[----:B------:R-:W-:Y:S05]  /*02e0*/  EXIT ;  /* 0x000000000000794d */ /* 0x000fea0003800000 */
.L_x_2:
[----:B------:R-:W-:-:S00]  /*02f0*/  BRA `(.L_x_2) ;  /* 0xfffffffc00fc7947 */ /* 0x000fc0000383ffff */
[----:B------:R-:W-:-:S00]  /*0300*/  NOP ;  /* 0x0000000000007918 */ /* 0x000fc00000000000 */
[----:B------:R-:W-:-:S00]  /*0310*/  NOP ;  /* 0x0000000000007918 */ /* 0x000fc00000000000 */
[----:B------:R-:W-:-:S00]  /*0320*/  NOP ;  /* 0x0000000000007918 */ /* 0x000fc00000000000 */
[----:B------:R-:W-:-:S00]  /*0330*/  NOP ;  /* 0x0000000000007918 */ /* 0x000fc00000000000 */
[----:B------:R-:W-:-:S00]  /*0340*/  NOP ;  /* 0x0000000000007918 */ /* 0x000fc00000000000 */
[----:B------:R-:W-:-:S00]  /*0350*/  NOP ;  /* 0x0000000000007918 */ /* 0x000fc00000000000 */
[----:B------:R-:W-:-:S00]  /*0360*/  NOP ;  /* 0x0000000000007918 */ /* 0x000fc00000000000 */
[----:B------:R-:W-:-:S00]  /*0370*/  NOP ;  /* 0x0000000000007918 */ /* 0x000fc00000000000 */
.L_x_3:


//--------------------- .nv.shared._Z10mse_kernelPKfS0_Pfi --------------------------
	.section	.nv.shared._Z10mse_kernelPKfS0_Pfi,"aw",@nobits
	.sectionflags	@""
	.align	4
.nv.shared._Z10mse_kernelPKfS0_Pfi:
	.zero		2048


//--------------------- .nv.shared.reserved.0     --------------------------
	.section	.nv.shared.reserved.0,"aw",@nobits
	.weak		__nv_reservedSMEM_offset_0_alias
	.size		__nv_reservedSMEM_offset_0_alias, 0, 64
	.other		__nv_reservedSMEM_offset_0_alias,@"STO_CUDA_RESERVED_SHARED STV_DEFAULT"
__nv_reservedSMEM_offset_0_alias:
	.zero		0
	.zero		64


//--------------------- .nv.constant0._Z10mse_kernelPKfS0_Pfi --------------------------
	.section	.nv.constant0._Z10mse_kernelPKfS0_Pfi,"a",@progbits
	.sectionflags	@""
	.align	4
.nv.constant0._Z10mse_kernelPKfS0_Pfi:
	.zero		924


//--------------------- SYMBOLS --------------------------

	.type		.nv.reservedSmem.offset0,@object
	.size		.nv.reservedSmem.offset0,0x4
	.type		.nv.reservedSmem.cap,@object
	.size		.nv.reservedSmem.cap,0x4
